	.headerflags	@"EF_CUDA_TEXMODE_UNIFIED EF_CUDA_64BIT_ADDRESS EF_CUDA_ACCELERATORS EF_CUDA_SM90 EF_CUDA_VIRTUAL_SM(EF_CUDA_SM90)"
	.elftype	@"ET_EXEC"


//--------------------- .nv.info                  --------------------------
	.section	.nv.info,"",@"SHT_CUDA_INFO"
	.align	4


	//----- nvinfo : EIATTR_REGCOUNT
	.align		4
        /*0000*/ 	.byte	0x04, 0x2f
        /*0002*/ 	.short	(.L_1 - .L_0)
	.align		4
.L_0:
        /*0004*/ 	.word	index@(triton_poi_fused_add_convolution_2)
        /*0008*/ 	.word	0x00000010


	//----- nvinfo : EIATTR_MIN_STACK_SIZE
	.align		4
.L_1:
        /*000c*/ 	.byte	0x04, 0x12
        /*000e*/ 	.short	(.L_3 - .L_2)
	.align		4
.L_2:
        /*0010*/ 	.word	index@(triton_poi_fused_add_convolution_2)
        /*0014*/ 	.word	0x00000000


	//----- nvinfo : EIATTR_FRAME_SIZE
	.align		4
.L_3:
        /*0018*/ 	.byte	0x04, 0x11
        /*001a*/ 	.short	(.L_5 - .L_4)
	.align		4
.L_4:
        /*001c*/ 	.word	index@(triton_poi_fused_add_convolution_2)
        /*0020*/ 	.word	0x00000000


	//----- nvinfo : EIATTR_MIN_STACK_SIZE
	.align		4
.L_5:
        /*0024*/ 	.byte	0x04, 0x12
        /*0026*/ 	.short	(.L_7 - .L_6)
	.align		4
.L_6:
        /*0028*/ 	.word	index@(triton_poi_fused_add_convolution_2)
        /*002c*/ 	.word	0x00000000
.L_7:


//--------------------- .nv.info.triton_poi_fused_add_convolution_2 --------------------------
	.section	.nv.info.triton_poi_fused_add_convolution_2,"",@"SHT_CUDA_INFO"
	.sectionflags	@""
	.align	4


	//----- nvinfo : EIATTR_CUDA_API_VERSION
	.align		4
        /*0000*/ 	.byte	0x04, 0x37
        /*0002*/ 	.short	(.L_9 - .L_8)
.L_8:
        /*0004*/ 	.word	0x0000007c


	//----- nvinfo : EIATTR_KPARAM_INFO
	.align		4
.L_9:
        /*0008*/ 	.byte	0x04, 0x17
        /*000a*/ 	.short	(.L_11 - .L_10)
.L_10:
        /*000c*/ 	.word	0x00000000
        /*0010*/ 	.short	0x0004
        /*0012*/ 	.short	0x0020
        /*0014*/ 	.byte	0x00, 0xf0, 0x11, 0x00


	//----- nvinfo : EIATTR_KPARAM_INFO
	.align		4
.L_11:
        /*0018*/ 	.byte	0x04, 0x17
        /*001a*/ 	.short	(.L_13 - .L_12)
.L_12:
        /*001c*/ 	.word	0x00000000
        /*0020*/ 	.short	0x0003
        /*0022*/ 	.short	0x0018
        /*0024*/ 	.byte	0x00, 0xf4, 0x21, 0x00


	//----- nvinfo : EIATTR_KPARAM_INFO
	.align		4
.L_13:
        /*0028*/ 	.byte	0x04, 0x17
        /*002a*/ 	.short	(.L_15 - .L_14)
.L_14:
        /*002c*/ 	.word	0x00000000
        /*0030*/ 	.short	0x0002
        /*0032*/ 	.short	0x0010
        /*0034*/ 	.byte	0x00, 0xf4, 0x21, 0x00


	//----- nvinfo : EIATTR_KPARAM_INFO
	.align		4
.L_15:
        /*0038*/ 	.byte	0x04, 0x17
        /*003a*/ 	.short	(.L_17 - .L_16)
.L_16:
        /*003c*/ 	.word	0x00000000
        /*0040*/ 	.short	0x0001
        /*0042*/ 	.short	0x0008
        /*0044*/ 	.byte	0x00, 0xf4, 0x21, 0x00


	//----- nvinfo : EIATTR_KPARAM_INFO
	.align		4
.L_17:
        /*0048*/ 	.byte	0x04, 0x17
        /*004a*/ 	.short	(.L_19 - .L_18)
.L_18:
        /*004c*/ 	.word	0x00000000
        /*0050*/ 	.short	0x0000
        /*0052*/ 	.short	0x0000
        /*0054*/ 	.byte	0x00, 0xf4, 0x21, 0x00


	//----- nvinfo : EIATTR_SPARSE_MMA_MASK
	.align		4
.L_19:
        /*0058*/ 	.byte	0x03, 0x50
        /*005a*/ 	.short	0x0000


	//----- nvinfo : EIATTR_MAXREG_COUNT
	.align		4
        /*005c*/ 	.byte	0x03, 0x1b
        /*005e*/ 	.short	0x00ff


	//----- nvinfo : EIATTR_EXIT_INSTR_OFFSETS
	.align		4
        /*0060*/ 	.byte	0x04, 0x1c
        /*0062*/ 	.short	(.L_21 - .L_20)


	//   ....[0]....
.L_20:
        /*0064*/ 	.word	0x000001e0


	//   ....[1]....
        /*0068*/ 	.word	0x00000200


	//----- nvinfo : EIATTR_REQNTID
	.align		4
.L_21:
        /*006c*/ 	.byte	0x04, 0x10
        /*006e*/ 	.short	(.L_23 - .L_22)
.L_22:
        /*0070*/ 	.word	0x00000080
        /*0074*/ 	.word	0x00000001
        /*0078*/ 	.word	0x00000001


	//----- nvinfo : EIATTR_CBANK_PARAM_SIZE
	.align		4
.L_23:
        /*007c*/ 	.byte	0x03, 0x19
        /*007e*/ 	.short	0x0024


	//----- nvinfo : EIATTR_PARAM_CBANK
	.align		4
        /*0080*/ 	.byte	0x04, 0x0a
        /*0082*/ 	.short	(.L_25 - .L_24)
	.align		4
.L_24:
        /*0084*/ 	.word	index@(.nv.constant0.triton_poi_fused_add_convolution_2)
        /*0088*/ 	.short	0x0210
        /*008a*/ 	.short	0x0024


	//----- nvinfo : EIATTR_SW_WAR
	.align		4
.L_25:
        /*008c*/ 	.byte	0x04, 0x36
        /*008e*/ 	.short	(.L_27 - .L_26)
.L_26:
        /*0090*/ 	.word	0x00000008
.L_27:


//--------------------- .nv.callgraph             --------------------------
	.section	.nv.callgraph,"",@"SHT_CUDA_CALLGRAPH"
	.align	4
	.sectionentsize	8
	.align		4
        /*0000*/ 	.word	0x00000000
	.align		4
        /*0004*/ 	.word	0xffffffff
	.align		4
        /*0008*/ 	.word	0x00000000
	.align		4
        /*000c*/ 	.word	0xfffffffe
	.align		4
        /*0010*/ 	.word	0x00000000
	.align		4
        /*0014*/ 	.word	0xfffffffd
	.align		4
        /*0018*/ 	.word	0x00000000
	.align		4
        /*001c*/ 	.word	0xfffffffc


//--------------------- .text.triton_poi_fused_add_convolution_2 --------------------------
	.section	.text.triton_poi_fused_add_convolution_2,"ax",@progbits
	.align	128
        .global         triton_poi_fused_add_convolution_2
        .type           triton_poi_fused_add_convolution_2,@function
        .size           triton_poi_fused_add_convolution_2,(.L_x_1 - triton_poi_fused_add_convolution_2)
        .other          triton_poi_fused_add_convolution_2,@"STO_CUDA_ENTRY STV_DEFAULT"
triton_poi_fused_add_convolution_2:
.text.triton_poi_fused_add_convolution_2:
[----:B------:R-:W0:Y:S02]  /*0000*/  LDC R1, c[0x0][0x28] ;  /* 0x00000a00ff017b82 */ /* 0x000e240000000800 */
[----:B------:R-:W1:Y:S01]  /*0010*/  S2R R0, SR_TID.X ;  /* 0x0000000000007919 */ /* 0x000e620000002100 */
[----:B------:R-:W2:Y:S01]  /*0020*/  LDC.64 R6, c[0x0][0x220] ;  /* 0x00008800ff067b82 */ /* 0x000ea20000000a00 */
[----:B------:R-:W-:Y:S01]  /*0030*/  IMAD.MOV.U32 R10, RZ, RZ, RZ ;  /* 0x000000ffff0a7224 */ /* 0x000fe200078e00ff */
[----:B------:R-:W-:Y:S01]  /*0040*/  ULDC.64 UR4, c[0x0][0x208] ;  /* 0x0000820000047ab9 */ /* 0x000fe20000000a00 */
[----:B------:R-:W3:Y:S05]  /*0050*/  S2R R11, SR_CTAID.X ;  /* 0x00000000000b7919 */ /* 0x000eea0000002500 */
[----:B------:R-:W4:Y:S01]  /*0060*/  LDC.64 R4, c[0x0][0x218] ;  /* 0x00008600ff047b82 */ /* 0x000f220000000a00 */
[----:B-1----:R-:W-:-:S02]  /*0070*/  LOP3.LUT R0, R0, 0x7f, RZ, 0xc0, !PT ;  /* 0x0000007f00007812 */ /* 0x002fc400078ec0ff */
[----:B---3--:R-:W-:-:S03]  /*0080*/  SHF.R.S32.HI R2, RZ, 0x18, R11 ;  /* 0x00000018ff027819 */ /* 0x008fc6000001140b */
[----:B------:R-:W-:Y:S01]  /*0090*/  IMAD R11, R11, 0x80, R0 ;  /* 0x000000800b0b7824 */ /* 0x000fe200078e0200 */
[----:B------:R-:W-:Y:S02]  /*00a0*/  SGXT R0, R2, 0x1 ;  /* 0x000000010200781a */ /* 0x000fe40000000200 */
[----:B------:R-:W1:Y:S02]  /*00b0*/  LDC.64 R2, c[0x0][0x210] ;  /* 0x00008400ff027b82 */ /* 0x000e640000000a00 */
[----:B------:R-:W-:Y:S02]  /*00c0*/  ISETP.GE.AND P0, PT, R11, 0x100, PT ;  /* 0x000001000b00780c */ /* 0x000fe40003f06270 */
[----:B------:R-:W-:-:S04]  /*00d0*/  LEA.HI R0, R0, R11, RZ, 0x4 ;  /* 0x0000000b00007211 */ /* 0x000fc800078f20ff */
[----:B------:R-:W-:-:S04]  /*00e0*/  SHF.R.S32.HI R9, RZ, 0x4, R0 ;  /* 0x00000004ff097819 */ /* 0x000fc80000011400 */
[C---:B------:R-:W-:Y:S01]  /*00f0*/  LEA.HI R0, R9.reuse, R9, RZ, 0x2 ;  /* 0x0000000909007211 */ /* 0x040fe200078f10ff */
[----:B----4-:R-:W-:-:S03]  /*0100*/  IMAD.WIDE R4, R9, 0x4, R4 ;  /* 0x0000000409047825 */ /* 0x010fc600078e0204 */
[----:B------:R-:W-:Y:S02]  /*0110*/  LOP3.LUT R0, R0, 0xfffffffc, RZ, 0xc0, !PT ;  /* 0xfffffffc00007812 */ /* 0x000fe400078ec0ff */
[----:B------:R-:W3:Y:S02]  /*0120*/  @!P0 LDG.E.EL R10, desc[UR4][R4.64] ;  /* 0x00000004040a8981 */ /* 0x000ee4000c2e1900 */
[----:B------:R-:W-:Y:S02]  /*0130*/  IADD3 R13, R9, -R0, RZ ;  /* 0x80000000090d7210 */ /* 0x000fe40007ffe0ff */
[----:B------:R-:W4:Y:S03]  /*0140*/  LDC.64 R8, c[0x0][0x228] ;  /* 0x00008a00ff087b82 */ /* 0x000f260000000a00 */
[----:B--2---:R-:W-:Y:S01]  /*0150*/  IMAD.WIDE R6, R13, 0x4, R6 ;  /* 0x000000040d067825 */ /* 0x004fe200078e0206 */
[----:B------:R-:W-:-:S03]  /*0160*/  HFMA2.MMA R13, -RZ, RZ, 0, 0 ;  /* 0x00000000ff0d7435 */ /* 0x000fc600000001ff */
[----:B------:R-:W-:Y:S02]  /*0170*/  IMAD.MOV.U32 R0, RZ, RZ, RZ ;  /* 0x000000ffff007224 */ /* 0x000fe400078e00ff */
[----:B-1----:R-:W-:-:S05]  /*0180*/  IMAD.WIDE R2, R11, 0x4, R2 ;  /* 0x000000040b027825 */ /* 0x002fca00078e0202 */
[----:B------:R-:W3:Y:S04]  /*0190*/  @!P0 LDG.E.EL R13, desc[UR4][R6.64] ;  /* 0x00000004060d8981 */ /* 0x000ee8000c2e1900 */
[----:B------:R-:W2:Y:S01]  /*01a0*/  @!P0 LDG.E R0, desc[UR4][R2.64] ;  /* 0x0000000402008981 */ /* 0x000ea2000c1e1900 */
[----:B----4-:R-:W-:-:S04]  /*01b0*/  IMAD.WIDE R8, R11, 0x4, R8 ;  /* 0x000000040b087825 */ /* 0x010fc800078e0208 */
[----:B---3--:R-:W-:-:S04]  /*01c0*/  FADD R13, R13, R10 ;  /* 0x0000000a0d0d7221 */ /* 0x008fc80000000000 */
[----:B--2---:R-:W-:Y:S01]  /*01d0*/  FADD R13, R13, R0 ;  /* 0x000000000d0d7221 */ /* 0x004fe20000000000 */
[----:B------:R-:W-:Y:S06]  /*01e0*/  @P0 EXIT ;  /* 0x000000000000094d */ /* 0x000fec0003800000 */
[----:B------:R-:W-:Y:S01]  /*01f0*/  STG.E desc[UR4][R8.64], R13 ;  /* 0x0000000d08007986 */ /* 0x000fe2000c101904 */
[----:B------:R-:W-:Y:S05]  /*0200*/  EXIT ;  /* 0x000000000000794d */ /* 0x000fea0003800000 */
.L_x_0:
[----:B------:R-:W-:-:S00]  /*0210*/  BRA `(.L_x_0) ;  /* 0xfffffffc00fc7947 */ /* 0x000fc0000383ffff */
[----:B------:R-:W-:-:S00]  /*0220*/  NOP ;  /* 0x0000000000007918 */ /* 0x000fc00000000000 */
        /* <DEDUP_REMOVED lines=13> */
.L_x_1:


//--------------------- .nv.constant0.triton_poi_fused_add_convolution_2 --------------------------
	.section	.nv.constant0.triton_poi_fused_add_convolution_2,"a",@progbits
	.sectionflags	@""
	.align	4
.nv.constant0.triton_poi_fused_add_convolution_2:
	.zero		564
